//
// Generated by NVIDIA NVVM Compiler
//
// Compiler Build ID: CL-36424714
// Cuda compilation tools, release 13.0, V13.0.88
// Based on NVVM 20.0.0
//

.version 9.0
.target sm_100
.address_size 64

	// .globl	_Z9helloCUDAv
.extern .func  (.param .b32 func_retval0) vprintf
(
	.param .b64 vprintf_param_0,
	.param .b64 vprintf_param_1
)
;
.global .align 1 .b8 $str[40] = {72, 101, 108, 108, 111, 44, 32, 87, 111, 114, 108, 100, 33, 32, 102, 114, 111, 109, 32, 116, 104, 114, 101, 97, 100, 32, 37, 100, 32, 111, 117, 116, 32, 111, 102, 32, 37, 100, 10};

.visible .entry _Z9helloCUDAv()
{
	.local .align 8 .b8 	__local_depot0[8];
	.reg .b64 	%SP;
	.reg .b64 	%SPL;
	.reg .b32 	%r<7>;
	.reg .b64 	%rd<5>;

	mov.u64 	%SPL, __local_depot0;
	cvta.local.u64 	%SP, %SPL;
	add.u64 	%rd1, %SP, 0;
	add.u64 	%rd2, %SPL, 0;
	mov.u32 	%r1, %tid.x;
	mov.u32 	%r2, %ntid.x;
	mov.u32 	%r3, %nctaid.x;
	mul.lo.s32 	%r4, %r2, %r3;
	st.local.v2.u32 	[%rd2], {%r1, %r4};
	mov.u64 	%rd3, $str;
	cvta.global.u64 	%rd4, %rd3;
	{ // callseq 0, 0
	.param .b64 param0;
	st.param.b64 	[param0], %rd4;
	.param .b64 param1;
	st.param.b64 	[param1], %rd1;
	.param .b32 retval0;
	call.uni (retval0), 
	vprintf, 
	(
	param0, 
	param1
	);
	ld.param.b32 	%r5, [retval0];
	} // callseq 0
	ret;

}


// ===== COMPILED SASS (sm_100) =====

	.target	sm_100

	.elftype	@"ET_EXEC"


//--------------------- .note.nv.tkinfo           --------------------------
	.section	.note.nv.tkinfo,"",@"SHT_NOTE"
	.sectionflags	@"SHF_NOTE_NV_TKINFO"
	.tkinfo
        /*0018*/ 	.word	0x00000002
        /*0030*/ 	.string	""
        /*0030*/ 	.string	"ptxas"
        /*0030*/ 	.string	"Cuda compilation tools, release 13.0, V13.0.88"
        /*0030*/ 	.string	"Build cuda_13.0.r13.0/compiler.36424714_0"
        /*0030*/ 	.string	"-arch sm_100 -m 64 "



//--------------------- .note.nv.cuinfo           --------------------------
	.section	.note.nv.cuinfo,"",@"SHT_NOTE"
	.sectionflags	@"SHF_NOTE_NV_CUINFO"
        /*0018*/ 	.short	0x0002
        /*001a*/ 	.short	0x0064
        /*001c*/ 	.short	0x0082
	.zero		2


//--------------------- .nv.info                  --------------------------
	.section	.nv.info,"",@"SHT_CUDA_INFO"
	.align	4


	//----- nvinfo : EIATTR_REGCOUNT
	.align		4
        /*0000*/ 	.byte	0x04, 0x2f
        /*0002*/ 	.short	(.L_2 - .L_1)
	.align		4
.L_1:
        /*0004*/ 	.word	index@(_Z9helloCUDAv)
        /*0008*/ 	.word	0x00000018


	//----- nvinfo : EIATTR_FRAME_SIZE
	.align		4
.L_2:
        /*000c*/ 	.byte	0x04, 0x11
        /*000e*/ 	.short	(.L_4 - .L_3)
	.align		4
.L_3:
        /*0010*/ 	.word	index@(_Z9helloCUDAv)
        /*0014*/ 	.word	0x00000008


	//----- nvinfo : EIATTR_MIN_STACK_SIZE
	.align		4
.L_4:
        /*0018*/ 	.byte	0x04, 0x12
        /*001a*/ 	.short	(.L_6 - .L_5)
	.align		4
.L_5:
        /*001c*/ 	.word	index@(_Z9helloCUDAv)
        /*0020*/ 	.word	0x00000008
.L_6:


//--------------------- .nv.compat                --------------------------
	.section	.nv.compat,"",@"SHT_CUDA_COMPAT_INFO"
	.align	4
        /*0000*/ 	.byte	0x02, 0x09, 0x00, 0x00, 0x02, 0x02, 0x01, 0x00, 0x02, 0x05, 0x05, 0x00, 0x03, 0x07, 0x01, 0x01
        /*0010*/ 	.byte	0x02, 0x03, 0x00, 0x00, 0x02, 0x06, 0x01, 0x00, 0x04, 0x0b, 0x08, 0x00, 0x09, 0x00, 0x00, 0x00
        /*0020*/ 	.byte	0x00, 0x00, 0x00, 0x00


//--------------------- .nv.info._Z9helloCUDAv    --------------------------
	.section	.nv.info._Z9helloCUDAv,"",@"SHT_CUDA_INFO"
	.sectionflags	@""
	.align	4


	//----- nvinfo : EIATTR_CUDA_API_VERSION
	.align		4
        /*0000*/ 	.byte	0x04, 0x37
        /*0002*/ 	.short	(.L_8 - .L_7)
.L_7:
        /*0004*/ 	.word	0x00000082


	//----- nvinfo : EIATTR_SPARSE_MMA_MASK
	.align		4
.L_8:
        /*0008*/ 	.byte	0x03, 0x50
        /*000a*/ 	.short	0x0000


	//----- nvinfo : EIATTR_MAXREG_COUNT
	.align		4
        /*000c*/ 	.byte	0x03, 0x1b
        /*000e*/ 	.short	0x00ff


	//----- nvinfo : EIATTR_EXTERNS
	.align		4
        /*0010*/ 	.byte	0x04, 0x0f
        /*0012*/ 	.short	(.L_10 - .L_9)


	//   ....[0]....
	.align		4
.L_9:
        /*0014*/ 	.word	index@(vprintf)


	//----- nvinfo : EIATTR_MERCURY_ISA_VERSION
	.align		4
.L_10:
        /*0018*/ 	.byte	0x03, 0x5f
        /*001a*/ 	.short	0x0101


	//----- nvinfo : EIATTR_VRC_CTA_INIT_COUNT
	.align		4
        /*001c*/ 	.byte	0x02, 0x4a
	.zero		1
	.zero		1


	//----- nvinfo : EIATTR_SYSCALL_OFFSETS
	.align		4
        /*0020*/ 	.byte	0x04, 0x46
        /*0022*/ 	.short	(.L_12 - .L_11)


	//   ....[0]....
.L_11:
        /*0024*/ 	.word	0x00000110


	//----- nvinfo : EIATTR_EXIT_INSTR_OFFSETS
	.align		4
.L_12:
        /*0028*/ 	.byte	0x04, 0x1c
        /*002a*/ 	.short	(.L_14 - .L_13)


	//   ....[0]....
.L_13:
        /*002c*/ 	.word	0x00000120


	//----- nvinfo : EIATTR_SW_WAR
	.align		4
.L_14:
        /*0030*/ 	.byte	0x04, 0x36
        /*0032*/ 	.short	(.L_16 - .L_15)
.L_15:
        /*0034*/ 	.word	0x00000008
.L_16:


//--------------------- .nv.callgraph             --------------------------
	.section	.nv.callgraph,"",@"SHT_CUDA_CALLGRAPH"
	.align	4
	.sectionentsize	8
	.align		4
        /*0000*/ 	.word	0x00000000
	.align		4
        /*0004*/ 	.word	0xffffffff
	.align		4
        /*0008*/ 	.word	index@(_Z9helloCUDAv)
	.align		4
        /*000c*/ 	.word	index@(vprintf)
	.align		4
        /*0010*/ 	.word	0x00000000
	.align		4
        /*0014*/ 	.word	0xfffffffe
	.align		4
        /*0018*/ 	.word	0x00000000
	.align		4
        /*001c*/ 	.word	0xfffffffd
	.align		4
        /*0020*/ 	.word	0x00000000
	.align		4
        /*0024*/ 	.word	0xfffffffc


//--------------------- .nv.constant4             --------------------------
	.section	.nv.constant4,"a",@progbits
	.align	8
	.align		8
.nv.constant4:
        /*0000*/ 	.dword	vprintf
	.align		8
        /*0008*/ 	.dword	$str


//--------------------- .text._Z9helloCUDAv       --------------------------
	.section	.text._Z9helloCUDAv,"ax",@progbits
	.align	128
        .global         _Z9helloCUDAv
        .type           _Z9helloCUDAv,@function
        .size           _Z9helloCUDAv,(.L_x_2 - _Z9helloCUDAv)
        .other          _Z9helloCUDAv,@"STO_CUDA_ENTRY STV_DEFAULT"
_Z9helloCUDAv:
.text._Z9helloCUDAv:
[----:B------:R-:W0:Y:S01]  /*0000*/  LDC R1, c[0x0][0x37c] ;  /* 0x0000df00ff017b82 */ /* 0x000e220000000800 */
[----:B------:R-:W1:Y:S01]  /*0010*/  S2R R8, SR_TID.X ;  /* 0x0000000000087919 */ /* 0x000e620000002100 */
[----:B------:R-:W2:Y:S01]  /*0020*/  LDCU UR5, c[0x0][0x2fc] ;  /* 0x00005f80ff0577ac */ /* 0x000ea20008000800 */
[----:B0-----:R-:W-:Y:S01]  /*0030*/  VIADD R1, R1, 0xfffffff8 ;  /* 0xfffffff801017836 */ /* 0x001fe20000000000 */
[----:B------:R-:W-:Y:S01]  /*0040*/  MOV R0, 0x0 ;  /* 0x0000000000007802 */ /* 0x000fe20000000f00 */
[----:B------:R-:W0:Y:S03]  /*0050*/  LDCU UR6, c[0x0][0x360] ;  /* 0x00006c00ff0677ac */ /* 0x000e260008000800 */
[----:B------:R-:W0:Y:S01]  /*0060*/  LDC R9, c[0x0][0x370] ;  /* 0x0000dc00ff097b82 */ /* 0x000e220000000800 */
[----:B------:R-:W3:Y:S07]  /*0070*/  LDCU UR4, c[0x0][0x2f8] ;  /* 0x00005f00ff0477ac */ /* 0x000eee0008000800 */
[----:B------:R4:W5:Y:S01]  /*0080*/  LDC.64 R2, c[0x4][R0] ;  /* 0x0100000000027b82 */ /* 0x0009620000000a00 */
[----:B---3--:R-:W-:Y:S01]  /*0090*/  IADD3 R6, P0, PT, R1, UR4, RZ ;  /* 0x0000000401067c10 */ /* 0x008fe2000ff1e0ff */
[----:B0-----:R-:W-:Y:S01]  /*00a0*/  IMAD R9, R9, UR6, RZ ;  /* 0x0000000609097c24 */ /* 0x001fe2000f8e02ff */
[----:B------:R-:W0:Y:S03]  /*00b0*/  LDCU.64 UR6, c[0x4][0x8] ;  /* 0x01000100ff0677ac */ /* 0x000e260008000a00 */
[----:B--2---:R-:W-:Y:S01]  /*00c0*/  IMAD.X R7, RZ, RZ, UR5, P0 ;  /* 0x00000005ff077e24 */ /* 0x004fe200080e06ff */
[----:B-1----:R4:W-:Y:S01]  /*00d0*/  STL.64 [R1], R8 ;  /* 0x0000000801007387 */ /* 0x0029e20000100a00 */
[----:B0-----:R-:W-:Y:S01]  /*00e0*/  IMAD.U32 R4, RZ, RZ, UR6 ;  /* 0x00000006ff047e24 */ /* 0x001fe2000f8e00ff */
[----:B----45:R-:W-:-:S07]  /*00f0*/  MOV R5, UR7 ;  /* 0x0000000700057c02 */ /* 0x030fce0008000f00 */
[----:B------:R-:W-:-:S07]  /*0100*/  LEPC R20, `(.L_x_0) ;  /* 0x000000001014794e */ /* 0x000fce0000000000 */
[----:B------:R-:W-:Y:S05]  /*0110*/  CALL.ABS.NOINC R2 ;  /* 0x0000000002007343 */ /* 0x000fea0003c00000 */
.L_x_0:
[----:B------:R-:W-:Y:S05]  /*0120*/  EXIT ;  /* 0x000000000000794d */ /* 0x000fea0003800000 */
.L_x_1:
[----:B------:R-:W-:-:S00]  /*0130*/  BRA `(.L_x_1) ;  /* 0xfffffffc00fc7947 */ /* 0x000fc0000383ffff */
[----:B------:R-:W-:-:S00]  /*0140*/  NOP ;  /* 0x0000000000007918 */ /* 0x000fc00000000000 */
        /* <DEDUP_REMOVED lines=11> */
.L_x_2:


//--------------------- .nv.global.init           --------------------------
	.section	.nv.global.init,"aw",@progbits
.nv.global.init:
	.type		$str,@object
	.size		$str,(.L_0 - $str)
$str:
        /*0000*/ 	.byte	0x48, 0x65, 0x6c, 0x6c, 0x6f, 0x2c, 0x20, 0x57, 0x6f, 0x72, 0x6c, 0x64, 0x21, 0x20, 0x66, 0x72
        /*0010*/ 	.byte	0x6f, 0x6d, 0x20, 0x74, 0x68, 0x72, 0x65, 0x61, 0x64, 0x20, 0x25, 0x64, 0x20, 0x6f, 0x75, 0x74
        /*0020*/ 	.byte	0x20, 0x6f, 0x66, 0x20, 0x25, 0x64, 0x0a, 0x00
.L_0:


//--------------------- .nv.shared.reserved.0     --------------------------
	.section	.nv.shared.reserved.0,"aw",@nobits
	.weak		__nv_reservedSMEM_offset_0_alias
	.size		__nv_reservedSMEM_offset_0_alias, 0, 64
	.other		__nv_reservedSMEM_offset_0_alias,@"STO_CUDA_RESERVED_SHARED STV_DEFAULT"
__nv_reservedSMEM_offset_0_alias:
	.zero		0
	.zero		64


//--------------------- .nv.constant0._Z9helloCUDAv --------------------------
	.section	.nv.constant0._Z9helloCUDAv,"a",@progbits
	.sectionflags	@""
	.align	4
.nv.constant0._Z9helloCUDAv:
	.zero		896


//--------------------- SYMBOLS --------------------------

	.type		.nv.reservedSmem.offset0,@object
	.size		.nv.reservedSmem.offset0,0x4
	.type		vprintf,@function
